	.headerflags	@"EF_CUDA_TEXMODE_UNIFIED EF_CUDA_64BIT_ADDRESS EF_CUDA_SM86 EF_CUDA_VIRTUAL_SM(EF_CUDA_SM86)"
	.elftype	@"ET_EXEC"


//--------------------- .nv.info                  --------------------------
	.section	.nv.info,"",@"SHT_CUDA_INFO"
	.align	4


	//----- nvinfo : EIATTR_REGCOUNT
	.align		4
        /*0000*/ 	.byte	0x04, 0x2f
        /*0002*/ 	.short	(.L_1 - .L_0)
	.align		4
.L_0:
        /*0004*/ 	.word	index@(triton__0d1d2de)
        /*0008*/ 	.word	0x00000010


	//----- nvinfo : EIATTR_MAX_STACK_SIZE
	.align		4
.L_1:
        /*000c*/ 	.byte	0x04, 0x23
        /*000e*/ 	.short	(.L_3 - .L_2)
	.align		4
.L_2:
        /*0010*/ 	.word	index@(triton__0d1d2de)
        /*0014*/ 	.word	0x00000000


	//----- nvinfo : EIATTR_MIN_STACK_SIZE
	.align		4
.L_3:
        /*0018*/ 	.byte	0x04, 0x12
        /*001a*/ 	.short	(.L_5 - .L_4)
	.align		4
.L_4:
        /*001c*/ 	.word	index@(triton__0d1d2de)
        /*0020*/ 	.word	0x00000000


	//----- nvinfo : EIATTR_FRAME_SIZE
	.align		4
.L_5:
        /*0024*/ 	.byte	0x04, 0x11
        /*0026*/ 	.short	(.L_7 - .L_6)
	.align		4
.L_6:
        /*0028*/ 	.word	index@(triton__0d1d2de)
        /*002c*/ 	.word	0x00000000
.L_7:


//--------------------- .nv.info.triton__0d1d2de  --------------------------
	.section	.nv.info.triton__0d1d2de,"",@"SHT_CUDA_INFO"
	.align	4


	//----- nvinfo : EIATTR_CUDA_API_VERSION
	.align		4
        /*0000*/ 	.byte	0x04, 0x37
        /*0002*/ 	.short	(.L_9 - .L_8)
.L_8:
        /*0004*/ 	.word	0x0000007b


	//----- nvinfo : EIATTR_SW2861232_WAR
	.align		4
.L_9:
        /*0008*/ 	.byte	0x01, 0x35
	.zero		2


	//----- nvinfo : EIATTR_PARAM_CBANK
	.align		4
        /*000c*/ 	.byte	0x04, 0x0a
        /*000e*/ 	.short	(.L_11 - .L_10)
	.align		4
.L_10:
        /*0010*/ 	.word	index@(.nv.constant0.triton__0d1d2de)
        /*0014*/ 	.short	0x0160
        /*0016*/ 	.short	0x0014


	//----- nvinfo : EIATTR_CBANK_PARAM_SIZE
	.align		4
.L_11:
        /*0018*/ 	.byte	0x03, 0x19
        /*001a*/ 	.short	0x0014


	//----- nvinfo : EIATTR_KPARAM_INFO
	.align		4
        /*001c*/ 	.byte	0x04, 0x17
        /*001e*/ 	.short	(.L_13 - .L_12)
.L_12:
        /*0020*/ 	.word	0x00000000
        /*0024*/ 	.short	0x0002
        /*0026*/ 	.short	0x0010
        /*0028*/ 	.byte	0x00, 0xf0, 0x11, 0x00


	//----- nvinfo : EIATTR_KPARAM_INFO
	.align		4
.L_13:
        /*002c*/ 	.byte	0x04, 0x17
        /*002e*/ 	.short	(.L_15 - .L_14)
.L_14:
        /*0030*/ 	.word	0x00000000
        /*0034*/ 	.short	0x0001
        /*0036*/ 	.short	0x0008
        /*0038*/ 	.byte	0x00, 0xf0, 0x21, 0x00


	//----- nvinfo : EIATTR_KPARAM_INFO
	.align		4
.L_15:
        /*003c*/ 	.byte	0x04, 0x17
        /*003e*/ 	.short	(.L_17 - .L_16)
.L_16:
        /*0040*/ 	.word	0x00000000
        /*0044*/ 	.short	0x0000
        /*0046*/ 	.short	0x0000
        /*0048*/ 	.byte	0x00, 0xf0, 0x21, 0x00


	//----- nvinfo : EIATTR_MAXREG_COUNT
	.align		4
.L_17:
        /*004c*/ 	.byte	0x03, 0x1b
        /*004e*/ 	.short	0x00ff


	//----- nvinfo : EIATTR_EXIT_INSTR_OFFSETS
	.align		4
        /*0050*/ 	.byte	0x04, 0x1c
        /*0052*/ 	.short	(.L_19 - .L_18)


	//   ....[0]....
.L_18:
        /*0054*/ 	.word	0x00000240


	//   ....[1]....
        /*0058*/ 	.word	0x00000260


	//----- nvinfo : EIATTR_MAX_THREADS
	.align		4
.L_19:
        /*005c*/ 	.byte	0x04, 0x05
        /*005e*/ 	.short	(.L_21 - .L_20)
.L_20:
        /*0060*/ 	.word	0x00000080
        /*0064*/ 	.word	0x00000001
        /*0068*/ 	.word	0x00000001
.L_21:


//--------------------- .nv.rel.action            --------------------------
	.section	.nv.rel.action,"",@"SHT_CUDA_RELOCINFO"
	.align	8
	.sectionentsize	8
        /*0000*/ 	.byte	0x73, 0x00, 0x00, 0x00, 0x00, 0x00, 0x00, 0x00, 0x00, 0x00, 0x00, 0x11, 0x25, 0x00, 0x05, 0x36


//--------------------- .nv.constant0.triton__0d1d2de --------------------------
	.section	.nv.constant0.triton__0d1d2de,"a",@progbits
	.align	4
.nv.constant0.triton__0d1d2de:
	.zero		372


//--------------------- .text.triton__0d1d2de     --------------------------
	.section	.text.triton__0d1d2de,"ax",@progbits
	.sectioninfo	@"SHI_REGISTERS=16"
	.align	128
        .global         triton__0d1d2de
        .type           triton__0d1d2de,@function
        .size           triton__0d1d2de,(.L_x_1 - triton__0d1d2de)
        .other          triton__0d1d2de,@"STO_CUDA_ENTRY STV_DEFAULT"
triton__0d1d2de:
.text.triton__0d1d2de:
[----:B------:R-:W-:-:S02]  /*0000*/  IMAD.MOV.U32 R1, RZ, RZ, c[0x0][0x28] ;  /* 0x00000a00ff017624 */ /* 0x000fc400078e00ff */
[----:B------:R-:W0:Y:S01]  /*0010*/  S2R R0, SR_TID.X ;  /* 0x0000000000007919 */ /* 0x000e220000002100 */
[----:B------:R-:W-:Y:S01]  /*0020*/  IMAD.MOV.U32 R13, RZ, RZ, 0x4 ;  /* 0x00000004ff0d7424 */ /* 0x000fe200078e00ff */
[----:B------:R-:W-:Y:S01]  /*0030*/  CS2R R8, SRZ ;  /* 0x0000000000087805 */ /* 0x000fe2000001ff00 */
[----:B------:R-:W-:Y:S01]  /*0040*/  CS2R R10, SRZ ;  /* 0x00000000000a7805 */ /* 0x000fe2000001ff00 */
[----:B------:R-:W1:Y:S01]  /*0050*/  S2R R3, SR_CTAID.X ;  /* 0x0000000000037919 */ /* 0x000e620000002500 */
[----:B------:R-:W-:Y:S01]  /*0060*/  ULDC.64 UR4, c[0x0][0x118] ;  /* 0x0000460000047ab9 */ /* 0x000fe20000000a00 */
[----:B0-----:R-:W-:-:S05]  /*0070*/  LOP3.LUT R0, R0, 0x7f, RZ, 0xc0, !PT ;  /* 0x0000007f00007812 */ /* 0x001fca00078ec0ff */
[----:B-1----:R-:W-:-:S05]  /*0080*/  IMAD R0, R3, 0x80, R0 ;  /* 0x0000008003007824 */ /* 0x002fca00078e0200 */
[----:B------:R-:W-:Y:S02]  /*0090*/  SHF.R.S32.HI R3, RZ, 0x1f, R0 ;  /* 0x0000001fff037819 */ /* 0x000fe40000011400 */
[----:B------:R-:W-:Y:S02]  /*00a0*/  ISETP.GE.AND P0, PT, R0, 0x100, PT ;  /* 0x000001000000780c */ /* 0x000fe40003f06270 */
[----:B------:R-:W-:-:S04]  /*00b0*/  LEA.HI R3, R3, R0, RZ, 0x2 ;  /* 0x0000000003037211 */ /* 0x000fc800078f10ff */
[C---:B------:R-:W-:Y:S01]  /*00c0*/  LOP3.LUT R5, R3.reuse, 0x7ffffffc, RZ, 0xc0, !PT ;  /* 0x7ffffffc03057812 */ /* 0x040fe200078ec0ff */
[----:B------:R-:W-:-:S04]  /*00d0*/  IMAD.SHL.U32 R3, R3, 0x4, RZ ;  /* 0x0000000403037824 */ /* 0x000fc800078e00ff */
[----:B------:R-:W-:Y:S01]  /*00e0*/  IMAD.IADD R5, R0, 0x1, -R5 ;  /* 0x0000000100057824 */ /* 0x000fe200078e0a05 */
[----:B------:R-:W-:-:S05]  /*00f0*/  LOP3.LUT R2, R3, 0xfffffff0, RZ, 0xc0, !PT ;  /* 0xfffffff003027812 */ /* 0x000fca00078ec0ff */
[----:B------:R-:W-:-:S04]  /*0100*/  IMAD R6, R5, 0x2, R2 ;  /* 0x0000000205067824 */ /* 0x000fc800078e0202 */
[C---:B------:R-:W-:Y:S01]  /*0110*/  IMAD.WIDE R2, R6.reuse, R13, c[0x0][0x160] ;  /* 0x0000580006027625 */ /* 0x040fe200078e020d */
[----:B------:R-:W-:-:S04]  /*0120*/  IADD3 R4, R6, 0x8, RZ ;  /* 0x0000000806047810 */ /* 0x000fc80007ffe0ff */
[----:B------:R0:W2:Y:S01]  /*0130*/  @!P0 LDG.E R8, [R2.64] ;  /* 0x0000000402088981 */ /* 0x0000a2000c1e1900 */
[----:B------:R-:W-:-:S03]  /*0140*/  IMAD.WIDE R4, R4, R13, c[0x0][0x160] ;  /* 0x0000580004047625 */ /* 0x000fc600078e020d */
[----:B------:R0:W2:Y:S01]  /*0150*/  @!P0 LDG.E R11, [R2.64+0x4] ;  /* 0x00000404020b8981 */ /* 0x0000a2000c1e1900 */
[----:B------:R-:W-:-:S03]  /*0160*/  IADD3 R6, R6, 0x9, RZ ;  /* 0x0000000906067810 */ /* 0x000fc60007ffe0ff */
[----:B------:R-:W3:Y:S02]  /*0170*/  @!P0 LDG.E R10, [R4.64] ;  /* 0x00000004040a8981 */ /* 0x000ee4000c1e1900 */
[----:B------:R-:W-:-:S05]  /*0180*/  IMAD.WIDE R6, R6, R13, c[0x0][0x160] ;  /* 0x0000580006067625 */ /* 0x000fca00078e020d */
[----:B------:R-:W4:Y:S01]  /*0190*/  @!P0 LDG.E R9, [R6.64] ;  /* 0x0000000406098981 */ /* 0x000f22000c1e1900 */
[----:B0-----:R-:W-:Y:S01]  /*01a0*/  IMAD.WIDE R2, R0, R13, c[0x0][0x168] ;  /* 0x00005a0000027625 */ /* 0x001fe200078e020d */
[C---:B--2---:R-:W-:Y:S02]  /*01b0*/  FSETP.GT.AND P2, PT, R11.reuse, R8, PT ;  /* 0x000000080b00720b */ /* 0x044fe40003f44000 */
[----:B------:R-:W-:Y:S02]  /*01c0*/  FSETP.NAN.AND P3, PT, R11, R11, PT ;  /* 0x0000000b0b00720b */ /* 0x000fe40003f68000 */
[----:B---3--:R-:W-:-:S09]  /*01d0*/  FSETP.NAN.AND P1, PT, R10, R10, PT ;  /* 0x0000000a0a00720b */ /* 0x008fd20003f28000 */
[----:B------:R-:W-:Y:S02]  /*01e0*/  @!P2 FSEL R11, R11, R8, P3 ;  /* 0x000000080b0ba208 */ /* 0x000fe40001800000 */
[----:B----4-:R-:W-:Y:S02]  /*01f0*/  FSETP.NAN.AND P2, PT, R9, R9, PT ;  /* 0x000000090900720b */ /* 0x010fe40003f48000 */
[----:B------:R-:W-:-:S04]  /*0200*/  FSETP.GEU.AND P3, PT, R11, R10, PT ;  /* 0x0000000a0b00720b */ /* 0x000fc80003f6e000 */
[----:B------:R-:W-:-:S04]  /*0210*/  @!P1 FSEL R10, R10, R11, !P3 ;  /* 0x0000000b0a0a9208 */ /* 0x000fc80005800000 */
[----:B------:R-:W-:-:S04]  /*0220*/  FSETP.GEU.AND P1, PT, R10, R9, PT ;  /* 0x000000090a00720b */ /* 0x000fc80003f2e000 */
[----:B------:R-:W-:Y:S01]  /*0230*/  @!P2 FSEL R9, R9, R10, !P1 ;  /* 0x0000000a0909a208 */ /* 0x000fe20004800000 */
[----:B------:R-:W-:Y:S08]  /*0240*/  @P0 EXIT ;  /* 0x000000000000094d */ /* 0x000ff00003800000 */
[----:B------:R-:W-:Y:S01]  /*0250*/  STG.E [R2.64], R9 ;  /* 0x0000000902007986 */ /* 0x000fe2000c101904 */
[----:B------:R-:W-:Y:S05]  /*0260*/  EXIT ;  /* 0x000000000000794d */ /* 0x000fea0003800000 */
.L_x_0:
[----:B------:R-:W-:-:S00]  /*0270*/  BRA `(.L_x_0) ;  /* 0xfffffff000007947 */ /* 0x000fc0000383ffff */
[----:B------:R-:W-:-:S00]  /*0280*/  NOP ;  /* 0x0000000000007918 */ /* 0x000fc00000000000 */
[----:B------:R-:W-:-:S00]  /*0290*/  NOP ;  /* 0x0000000000007918 */ /* 0x000fc00000000000 */
[----:B------:R-:W-:-:S00]  /*02a0*/  NOP ;  /* 0x0000000000007918 */ /* 0x000fc00000000000 */
[----:B------:R-:W-:-:S00]  /*02b0*/  NOP ;  /* 0x0000000000007918 */ /* 0x000fc00000000000 */
[----:B------:R-:W-:-:S00]  /*02c0*/  NOP ;  /* 0x0000000000007918 */ /* 0x000fc00000000000 */
[----:B------:R-:W-:-:S00]  /*02d0*/  NOP ;  /* 0x0000000000007918 */ /* 0x000fc00000000000 */
[----:B------:R-:W-:-:S00]  /*02e0*/  NOP ;  /* 0x0000000000007918 */ /* 0x000fc00000000000 */
[----:B------:R-:W-:-:S00]  /*02f0*/  NOP ;  /* 0x0000000000007918 */ /* 0x000fc00000000000 */
.L_x_1:
